	.headerflags	@"EF_CUDA_TEXMODE_UNIFIED EF_CUDA_64BIT_ADDRESS EF_CUDA_SM89 EF_CUDA_VIRTUAL_SM(EF_CUDA_SM89)"
	.elftype	@"ET_EXEC"


//--------------------- .nv.info                  --------------------------
	.section	.nv.info,"",@"SHT_CUDA_INFO"
	.align	4


	//----- nvinfo : EIATTR_REGCOUNT
	.align		4
        /*0000*/ 	.byte	0x04, 0x2f
        /*0002*/ 	.short	(.L_1 - .L_0)
	.align		4
.L_0:
        /*0004*/ 	.word	index@(triton__0d1d2d3d4de5)
        /*0008*/ 	.word	0x00000020


	//----- nvinfo : EIATTR_MAX_STACK_SIZE
	.align		4
.L_1:
        /*000c*/ 	.byte	0x04, 0x23
        /*000e*/ 	.short	(.L_3 - .L_2)
	.align		4
.L_2:
        /*0010*/ 	.word	index@(triton__0d1d2d3d4de5)
        /*0014*/ 	.word	0x00000000


	//----- nvinfo : EIATTR_MIN_STACK_SIZE
	.align		4
.L_3:
        /*0018*/ 	.byte	0x04, 0x12
        /*001a*/ 	.short	(.L_5 - .L_4)
	.align		4
.L_4:
        /*001c*/ 	.word	index@(triton__0d1d2d3d4de5)
        /*0020*/ 	.word	0x00000000


	//----- nvinfo : EIATTR_FRAME_SIZE
	.align		4
.L_5:
        /*0024*/ 	.byte	0x04, 0x11
        /*0026*/ 	.short	(.L_7 - .L_6)
	.align		4
.L_6:
        /*0028*/ 	.word	index@(triton__0d1d2d3d4de5)
        /*002c*/ 	.word	0x00000000
.L_7:


//--------------------- .nv.info.triton__0d1d2d3d4de5 --------------------------
	.section	.nv.info.triton__0d1d2d3d4de5,"",@"SHT_CUDA_INFO"
	.align	4


	//----- nvinfo : EIATTR_CUDA_API_VERSION
	.align		4
        /*0000*/ 	.byte	0x04, 0x37
        /*0002*/ 	.short	(.L_9 - .L_8)
.L_8:
        /*0004*/ 	.word	0x0000007b


	//----- nvinfo : EIATTR_PARAM_CBANK
	.align		4
.L_9:
        /*0008*/ 	.byte	0x04, 0x0a
        /*000a*/ 	.short	(.L_11 - .L_10)
	.align		4
.L_10:
        /*000c*/ 	.word	index@(.nv.constant0.triton__0d1d2d3d4de5)
        /*0010*/ 	.short	0x0160
        /*0012*/ 	.short	0x0028


	//----- nvinfo : EIATTR_CBANK_PARAM_SIZE
	.align		4
.L_11:
        /*0014*/ 	.byte	0x03, 0x19
        /*0016*/ 	.short	0x0028


	//----- nvinfo : EIATTR_KPARAM_INFO
	.align		4
        /*0018*/ 	.byte	0x04, 0x17
        /*001a*/ 	.short	(.L_13 - .L_12)
.L_12:
        /*001c*/ 	.word	0x00000000
        /*0020*/ 	.short	0x0005
        /*0022*/ 	.short	0x0024
        /*0024*/ 	.byte	0x00, 0xf0, 0x11, 0x00


	//----- nvinfo : EIATTR_KPARAM_INFO
	.align		4
.L_13:
        /*0028*/ 	.byte	0x04, 0x17
        /*002a*/ 	.short	(.L_15 - .L_14)
.L_14:
        /*002c*/ 	.word	0x00000000
        /*0030*/ 	.short	0x0004
        /*0032*/ 	.short	0x0020
        /*0034*/ 	.byte	0x00, 0xf0, 0x11, 0x00


	//----- nvinfo : EIATTR_KPARAM_INFO
	.align		4
.L_15:
        /*0038*/ 	.byte	0x04, 0x17
        /*003a*/ 	.short	(.L_17 - .L_16)
.L_16:
        /*003c*/ 	.word	0x00000000
        /*0040*/ 	.short	0x0003
        /*0042*/ 	.short	0x0018
        /*0044*/ 	.byte	0x00, 0xf0, 0x21, 0x00


	//----- nvinfo : EIATTR_KPARAM_INFO
	.align		4
.L_17:
        /*0048*/ 	.byte	0x04, 0x17
        /*004a*/ 	.short	(.L_19 - .L_18)
.L_18:
        /*004c*/ 	.word	0x00000000
        /*0050*/ 	.short	0x0002
        /*0052*/ 	.short	0x0010
        /*0054*/ 	.byte	0x00, 0xf0, 0x21, 0x00


	//----- nvinfo : EIATTR_KPARAM_INFO
	.align		4
.L_19:
        /*0058*/ 	.byte	0x04, 0x17
        /*005a*/ 	.short	(.L_21 - .L_20)
.L_20:
        /*005c*/ 	.word	0x00000000
        /*0060*/ 	.short	0x0001
        /*0062*/ 	.short	0x0008
        /*0064*/ 	.byte	0x00, 0xf0, 0x21, 0x00


	//----- nvinfo : EIATTR_KPARAM_INFO
	.align		4
.L_21:
        /*0068*/ 	.byte	0x04, 0x17
        /*006a*/ 	.short	(.L_23 - .L_22)
.L_22:
        /*006c*/ 	.word	0x00000000
        /*0070*/ 	.short	0x0000
        /*0072*/ 	.short	0x0000
        /*0074*/ 	.byte	0x00, 0xf0, 0x21, 0x00


	//----- nvinfo : EIATTR_MAXREG_COUNT
	.align		4
.L_23:
        /*0078*/ 	.byte	0x03, 0x1b
        /*007a*/ 	.short	0x00ff


	//----- nvinfo : EIATTR_EXIT_INSTR_OFFSETS
	.align		4
        /*007c*/ 	.byte	0x04, 0x1c
        /*007e*/ 	.short	(.L_25 - .L_24)


	//   ....[0]....
.L_24:
        /*0080*/ 	.word	0x00000670


	//   ....[1]....
        /*0084*/ 	.word	0x00000690


	//----- nvinfo : EIATTR_CTAIDZ_USED
	.align		4
.L_25:
        /*0088*/ 	.byte	0x01, 0x04
	.zero		2


	//----- nvinfo : EIATTR_MAX_THREADS
	.align		4
        /*008c*/ 	.byte	0x04, 0x05
        /*008e*/ 	.short	(.L_27 - .L_26)
.L_26:
        /*0090*/ 	.word	0x00000080
        /*0094*/ 	.word	0x00000001
        /*0098*/ 	.word	0x00000001
.L_27:


//--------------------- .nv.rel.action            --------------------------
	.section	.nv.rel.action,"",@"SHT_CUDA_RELOCINFO"
	.align	8
	.sectionentsize	8
        /*0000*/ 	.byte	0x73, 0x00, 0x00, 0x00, 0x00, 0x00, 0x00, 0x00, 0x00, 0x00, 0x00, 0x11, 0x25, 0x00, 0x05, 0x36


//--------------------- .nv.constant0.triton__0d1d2d3d4de5 --------------------------
	.section	.nv.constant0.triton__0d1d2d3d4de5,"a",@progbits
	.align	4
.nv.constant0.triton__0d1d2d3d4de5:
	.zero		392


//--------------------- .text.triton__0d1d2d3d4de5 --------------------------
	.section	.text.triton__0d1d2d3d4de5,"ax",@progbits
	.sectioninfo	@"SHI_REGISTERS=32"
	.align	128
        .global         triton__0d1d2d3d4de5
        .type           triton__0d1d2d3d4de5,@function
        .size           triton__0d1d2d3d4de5,(.L_x_1 - triton__0d1d2d3d4de5)
        .other          triton__0d1d2d3d4de5,@"STO_CUDA_ENTRY STV_DEFAULT"
triton__0d1d2d3d4de5:
.text.triton__0d1d2d3d4de5:
[----:B------:R-:W-:-:S02]  /*0000*/  MOV R1, c[0x0][0x28] ;  /* 0x00000a0000017a02 */ /* 0x000fc40000000f00 */
[----:B------:R-:W0:Y:S01]  /*0010*/  S2R R0, SR_CTAID.Z ;  /* 0x0000000000007919 */ /* 0x000e220000002700 */
[----:B------:R-:W1:Y:S01]  /*0020*/  S2UR UR4, SR_CTAID.Y ;  /* 0x00000000000479c3 */ /* 0x000e620000002600 */
[----:B------:R-:W-:Y:S02]  /*0030*/  MOV R6, 0x2 ;  /* 0x0000000200067802 */ /* 0x000fe40000000f00 */
[----:B------:R-:W2:Y:S01]  /*0040*/  S2R R2, SR_TID.X ;  /* 0x0000000000027919 */ /* 0x000ea20000002100 */
[----:B------:R-:W-:Y:S02]  /*0050*/  PRMT R8, RZ, 0x7610, R8 ;  /* 0x00007610ff087816 */ /* 0x000fe40000000008 */
[----:B------:R-:W-:Y:S01]  /*0060*/  PRMT R9, RZ, 0x7610, R9 ;  /* 0x00007610ff097816 */ /* 0x000fe20000000009 */
[----:B------:R-:W3:Y:S01]  /*0070*/  S2R R5, SR_CTAID.X ;  /* 0x0000000000057919 */ /* 0x000ee20000002500 */
[----:B0-----:R-:W-:-:S05]  /*0080*/  IADD3 R0, R0, 0x1, RZ ;  /* 0x0000000100007810 */ /* 0x001fca0007ffe0ff */
[----:B-1----:R-:W-:Y:S01]  /*0090*/  IMAD R7, R0, UR4, RZ ;  /* 0x0000000400077c24 */ /* 0x002fe2000f8e02ff */
[----:B--2---:R-:W-:Y:S01]  /*00a0*/  SHF.L.U32 R0, R2, 0x2, RZ ;  /* 0x0000000202007819 */ /* 0x004fe200000006ff */
[----:B------:R-:W-:Y:S02]  /*00b0*/  ULDC.64 UR4, c[0x0][0x118] ;  /* 0x0000460000047ab9 */ /* 0x000fe40000000a00 */
[C---:B------:R-:W-:Y:S01]  /*00c0*/  IMAD.HI R2, R7.reuse, 0x66666667, RZ ;  /* 0x6666666707027827 */ /* 0x040fe200078e02ff */
[----:B------:R-:W-:Y:S02]  /*00d0*/  LOP3.LUT R0, R0, 0x1fc, RZ, 0xc0, !PT ;  /* 0x000001fc00007812 */ /* 0x000fe400078ec0ff */
[----:B------:R-:W-:Y:S02]  /*00e0*/  ISETP.GE.AND P2, PT, R7, 0x1b80, PT ;  /* 0x00001b800700780c */ /* 0x000fe40003f46270 */
[----:B------:R-:W-:Y:S02]  /*00f0*/  SHF.R.U32.HI R3, RZ, 0x1f, R2 ;  /* 0x0000001fff037819 */ /* 0x000fe40000011602 */
[----:B---3--:R-:W-:-:S02]  /*0100*/  LEA R4, R5, R0, 0xa ;  /* 0x0000000005047211 */ /* 0x008fc400078e50ff */
[----:B------:R-:W-:Y:S02]  /*0110*/  LEA.HI.SX32 R10, R2, R3, 0x19 ;  /* 0x00000003020a7211 */ /* 0x000fe400078fcaff */
[C---:B------:R-:W-:Y:S01]  /*0120*/  ISETP.LT.AND P0, PT, R4.reuse, 0xa8c, !P2 ;  /* 0x00000a8c0400780c */ /* 0x040fe20005701270 */
[--C-:B------:R-:W-:Y:S01]  /*0130*/  IMAD R11, R4, 0x1b80, R7.reuse ;  /* 0x00001b80040b7824 */ /* 0x100fe200078e0207 */
[----:B------:R-:W-:Y:S01]  /*0140*/  PRMT R0, RZ, 0x7610, R0 ;  /* 0x00007610ff007816 */ /* 0x000fe20000000000 */
[----:B------:R-:W-:Y:S01]  /*0150*/  IMAD R21, R10, -0x140, R7 ;  /* 0xfffffec00a157824 */ /* 0x000fe200078e0207 */
[----:B------:R-:W-:Y:S01]  /*0160*/  CS2R R2, SRZ ;  /* 0x0000000000027805 */ /* 0x000fe2000001ff00 */
[----:B------:R-:W-:Y:S01]  /*0170*/  IMAD R7, R7, 0xa8c, R4 ;  /* 0x00000a8c07077824 */ /* 0x000fe200078e0204 */
[----:B------:R-:W-:Y:S01]  /*0180*/  IADD3 R17, R11, 0x3700, RZ ;  /* 0x000037000b117810 */ /* 0x000fe20007ffe0ff */
[----:B------:R-:W-:Y:S01]  /*0190*/  IMAD.WIDE R20, R21, R6, c[0x0][0x168] ;  /* 0x00005a0015147625 */ /* 0x000fe200078e0206 */
[----:B------:R-:W-:-:S02]  /*01a0*/  IADD3 R4, R4, 0x200, RZ ;  /* 0x0000020004047810 */ /* 0x000fc40007ffe0ff */
[----:B------:R-:W-:Y:S01]  /*01b0*/  IADD3 R19, R11, 0x5280, RZ ;  /* 0x000052800b137810 */ /* 0x000fe20007ffe0ff */
[-C--:B------:R-:W-:Y:S01]  /*01c0*/  IMAD.WIDE R16, R17, R6.reuse, c[0x0][0x160] ;  /* 0x0000580011107625 */ /* 0x080fe200078e0206 */
[----:B------:R-:W-:Y:S01]  /*01d0*/  ISETP.LT.AND P1, PT, R4, 0xa8c, !P2 ;  /* 0x00000a8c0400780c */ /* 0x000fe20005721270 */
[----:B------:R0:W2:Y:S01]  /*01e0*/  @!P2 LDG.E.EL.U16 R8, [R20.64] ;  /* 0x000000041408a981 */ /* 0x0000a2000c2e1500 */
[----:B------:R-:W-:Y:S01]  /*01f0*/  IADD3 R23, R11, 0x1b80, RZ ;  /* 0x00001b800b177810 */ /* 0x000fe20007ffe0ff */
[-C--:B------:R-:W-:Y:S01]  /*0200*/  IMAD.WIDE R18, R19, R6.reuse, c[0x0][0x160] ;  /* 0x0000580013127625 */ /* 0x080fe200078e0206 */
[----:B------:R-:W-:Y:S01]  /*0210*/  IADD3 R25, R11, 0x370000, RZ ;  /* 0x003700000b197810 */ /* 0x000fe20007ffe0ff */
[----:B------:R1:W3:Y:S01]  /*0220*/  @P0 LDG.E.EL.U16 R9, [R16.64] ;  /* 0x0000000410090981 */ /* 0x0002e2000c2e1500 */
[----:B------:R-:W-:Y:S01]  /*0230*/  PRMT R14, RZ, 0x7610, R14 ;  /* 0x00007610ff0e7816 */ /* 0x000fe2000000000e */
[-C--:B------:R-:W-:Y:S01]  /*0240*/  IMAD.WIDE R26, R7, R6.reuse, c[0x0][0x170] ;  /* 0x00005c00071a7625 */ /* 0x080fe200078e0206 */
[----:B------:R-:W-:Y:S01]  /*0250*/  PRMT R15, RZ, 0x7610, R15 ;  /* 0x00007610ff0f7816 */ /* 0x000fe2000000000f */
[----:B------:R4:W5:Y:S02]  /*0260*/  @P0 LDG.E.EL.U16 R0, [R18.64] ;  /* 0x0000000412000981 */ /* 0x000964000c2e1500 */
[-C--:B------:R-:W-:Y:S01]  /*0270*/  IMAD.WIDE R22, R23, R6.reuse, c[0x0][0x160] ;  /* 0x0000580017167625 */ /* 0x080fe200078e0206 */
[----:B------:R-:W-:Y:S01]  /*0280*/  PRMT R12, RZ, 0x7610, R12 ;  /* 0x00007610ff0c7816 */ /* 0x000fe2000000000c */
[----:B------:R4:W5:Y:S02]  /*0290*/  @P0 LDG.E.EL.64 R2, [R26.64] ;  /* 0x000000041a020981 */ /* 0x000964000c2e1b00 */
[CC--:B0-----:R-:W-:Y:S01]  /*02a0*/  IMAD.WIDE R20, R11.reuse, R6.reuse, c[0x0][0x160] ;  /* 0x000058000b147625 */ /* 0x0c1fe200078e0206 */
[----:B-1----:R-:W-:Y:S01]  /*02b0*/  IADD3 R17, R11, 0x371b80, RZ ;  /* 0x00371b800b117810 */ /* 0x002fe20007ffe0ff */
[----:B------:R0:W5:Y:S01]  /*02c0*/  @P0 LDG.E.EL.U16 R14, [R22.64] ;  /* 0x00000004160e0981 */ /* 0x000162000c2e1500 */
[----:B------:R-:W-:Y:S01]  /*02d0*/  IADD3 R13, R7, 0x200, RZ ;  /* 0x00000200070d7810 */ /* 0x000fe20007ffe0ff */
[----:B------:R-:W-:Y:S01]  /*02e0*/  IMAD.WIDE R24, R25, R6, c[0x0][0x160] ;  /* 0x0000580019187625 */ /* 0x000fe200078e0206 */
[----:B----4-:R-:W-:Y:S01]  /*02f0*/  IADD3 R19, R11, 0x373700, RZ ;  /* 0x003737000b137810 */ /* 0x010fe20007ffe0ff */
[----:B------:R5:W4:Y:S01]  /*0300*/  @P0 LDG.E.EL.U16 R15, [R20.64] ;  /* 0x00000004140f0981 */ /* 0x000b22000c2e1500 */
[----:B------:R-:W-:-:S02]  /*0310*/  PRMT R16, RZ, 0x7610, R16 ;  /* 0x00007610ff107816 */ /* 0x000fc40000000010 */
[----:B------:R-:W-:Y:S01]  /*0320*/  IADD3 R27, R11, 0x375280, RZ ;  /* 0x003752800b1b7810 */ /* 0x000fe20007ffe0ff */
[-C--:B------:R-:W-:Y:S01]  /*0330*/  IMAD.WIDE R10, R17, R6.reuse, c[0x0][0x160] ;  /* 0x00005800110a7625 */ /* 0x080fe200078e0206 */
[----:B------:R-:W-:Y:S01]  /*0340*/  CS2R R4, SRZ ;  /* 0x0000000000047805 */ /* 0x000fe2000001ff00 */
[----:B------:R1:W4:Y:S01]  /*0350*/  @P1 LDG.E.EL.U16 R12, [R24.64] ;  /* 0x00000004180c1981 */ /* 0x000322000c2e1500 */
[----:B------:R-:W-:Y:S01]  /*0360*/  PRMT R18, RZ, 0x7610, R18 ;  /* 0x00007610ff127816 */ /* 0x000fe20000000012 */
[-C--:B------:R-:W-:Y:S01]  /*0370*/  IMAD.WIDE R28, R13, R6.reuse, c[0x0][0x170] ;  /* 0x00005c000d1c7625 */ /* 0x080fe200078e0206 */
[----:B------:R-:W-:Y:S01]  /*0380*/  PRMT R17, RZ, 0x7610, R17 ;  /* 0x00007610ff117816 */ /* 0x000fe20000000011 */
[----:B------:R-:W4:Y:S02]  /*0390*/  @P1 LDG.E.EL.U16 R16, [R10.64] ;  /* 0x000000040a101981 */ /* 0x000f24000c2e1500 */
[-C--:B0-----:R-:W-:Y:S02]  /*03a0*/  IMAD.WIDE R22, R27, R6.reuse, c[0x0][0x160] ;  /* 0x000058001b167625 */ /* 0x081fe400078e0206 */
[----:B------:R-:W4:Y:S02]  /*03b0*/  @P1 LDG.E.EL.64 R4, [R28.64] ;  /* 0x000000041c041981 */ /* 0x000f24000c2e1b00 */
[----:B-1----:R-:W-:-:S02]  /*03c0*/  IMAD.WIDE R24, R19, R6, c[0x0][0x160] ;  /* 0x0000580013187625 */ /* 0x002fc400078e0206 */
[----:B------:R-:W4:Y:S04]  /*03d0*/  @P1 LDG.E.EL.U16 R17, [R22.64] ;  /* 0x0000000416111981 */ /* 0x000f28000c2e1500 */
[----:B------:R-:W4:Y:S01]  /*03e0*/  @P1 LDG.E.EL.U16 R18, [R24.64] ;  /* 0x0000000418121981 */ /* 0x000f22000c2e1500 */
[----:B--2---:R-:W-:Y:S02]  /*03f0*/  HADD2.F32 R8, -RZ, R8.H0_H0 ;  /* 0x20000008ff087230 */ /* 0x004fe40000004100 */
[----:B---3--:R-:W-:Y:S02]  /*0400*/  HADD2.F32 R9, -RZ, R9.H0_H0 ;  /* 0x20000009ff097230 */ /* 0x008fe40000004100 */
[----:B-----5:R-:W-:Y:S02]  /*0410*/  HADD2.F32 R21, -RZ, R0.H0_H0 ;  /* 0x20000000ff157230 */ /* 0x020fe40000004100 */
[----:B------:R-:W-:-:S02]  /*0420*/  HADD2.F32 R20, -RZ, R3.H1_H1 ;  /* 0x30000003ff147230 */ /* 0x000fc40000004100 */
[----:B------:R-:W-:Y:S02]  /*0430*/  HADD2.F32 R26, -RZ, R3.H0_H0 ;  /* 0x20000003ff1a7230 */ /* 0x000fe40000004100 */
[----:B------:R-:W-:Y:S02]  /*0440*/  HADD2.F32 R3, -RZ, R14.H0_H0 ;  /* 0x2000000eff037230 */ /* 0x000fe40000004100 */
[----:B----4-:R-:W-:-:S03]  /*0450*/  HADD2.F32 R15, -RZ, R15.H0_H0 ;  /* 0x2000000fff0f7230 */ /* 0x010fc60000004100 */
[C---:B------:R-:W-:Y:S01]  /*0460*/  FADD R0, R8.reuse, R3 ;  /* 0x0000000308007221 */ /* 0x040fe20000000000 */
[--C-:B------:R-:W-:Y:S02]  /*0470*/  HADD2.F32 R19, -RZ, R2.reuse.H1_H1 ;  /* 0x30000002ff137230 */ /* 0x100fe40000004100 */
[----:B------:R-:W-:Y:S01]  /*0480*/  HADD2.F32 R2, -RZ, R2.H0_H0 ;  /* 0x20000002ff027230 */ /* 0x000fe20000004100 */
[C---:B------:R-:W-:Y:S01]  /*0490*/  FADD R15, R8.reuse, R15 ;  /* 0x0000000f080f7221 */ /* 0x040fe20000000000 */
[C---:B------:R-:W-:Y:S01]  /*04a0*/  FADD R9, R8.reuse, R9 ;  /* 0x0000000908097221 */ /* 0x040fe20000000000 */
[----:B------:R-:W-:Y:S01]  /*04b0*/  FADD R21, R8, R21 ;  /* 0x0000001508157221 */ /* 0x000fe20000000000 */
[----:B------:R-:W-:Y:S01]  /*04c0*/  HADD2.F32 R3, -RZ, R16.H0_H0 ;  /* 0x20000010ff037230 */ /* 0x000fe20000004100 */
[----:B------:R-:W-:Y:S01]  /*04d0*/  FADD R19, R19, R0 ;  /* 0x0000000013137221 */ /* 0x000fe20000000000 */
[----:B------:R-:W-:Y:S01]  /*04e0*/  HADD2.F32 R27, -RZ, R12.H0_H0 ;  /* 0x2000000cff1b7230 */ /* 0x000fe20000004100 */
[----:B------:R-:W-:Y:S01]  /*04f0*/  FADD R2, R2, R15 ;  /* 0x0000000f02027221 */ /* 0x000fe20000000000 */
[--C-:B------:R-:W-:Y:S01]  /*0500*/  HADD2.F32 R10, -RZ, R4.reuse.H0_H0 ;  /* 0x20000004ff0a7230 */ /* 0x100fe20000004100 */
[----:B------:R-:W-:Y:S01]  /*0510*/  FADD R9, R26, R9 ;  /* 0x000000091a097221 */ /* 0x000fe20000000000 */
[----:B------:R-:W-:-:S02]  /*0520*/  HADD2.F32 R4, -RZ, R4.H1_H1 ;  /* 0x30000004ff047230 */ /* 0x000fc40000004100 */
[----:B------:R-:W-:Y:S01]  /*0530*/  HADD2.F32 R17, -RZ, R17.H0_H0 ;  /* 0x20000011ff117230 */ /* 0x000fe20000004100 */
[----:B------:R-:W-:Y:S01]  /*0540*/  FADD R20, R20, R21 ;  /* 0x0000001514147221 */ /* 0x000fe20000000000 */
[C---:B------:R-:W-:Y:S01]  /*0550*/  FADD R3, R8.reuse, R3 ;  /* 0x0000000308037221 */ /* 0x040fe20000000000 */
[----:B------:R-:W-:Y:S01]  /*0560*/  HADD2.F32 R11, -RZ, R18.H0_H0 ;  /* 0x20000012ff0b7230 */ /* 0x000fe20000004100 */
[C---:B------:R-:W-:Y:S01]  /*0570*/  FADD R27, R8.reuse, R27 ;  /* 0x0000001b081b7221 */ /* 0x040fe20000000000 */
[--C-:B------:R-:W-:Y:S01]  /*0580*/  HADD2.F32 R0, -RZ, R5.reuse.H1_H1 ;  /* 0x30000005ff007230 */ /* 0x100fe20000004100 */
[C---:B------:R-:W-:Y:S01]  /*0590*/  FADD R17, R8.reuse, R17 ;  /* 0x0000001108117221 */ /* 0x040fe20000000000 */
[----:B------:R-:W-:Y:S01]  /*05a0*/  HADD2.F32 R12, -RZ, R5.H0_H0 ;  /* 0x20000005ff0c7230 */ /* 0x000fe20000004100 */
[----:B------:R-:W-:Y:S01]  /*05b0*/  FADD R11, R8, R11 ;  /* 0x0000000b080b7221 */ /* 0x000fe20000000000 */
[----:B------:R-:W-:Y:S01]  /*05c0*/  FADD R5, R4, R3 ;  /* 0x0000000304057221 */ /* 0x000fe20000000000 */
[----:B------:R-:W-:Y:S01]  /*05d0*/  F2FP.F16.F32.PACK_AB R8, R19, R2 ;  /* 0x000000021308723e */ /* 0x000fe200000000ff */
[----:B------:R-:W-:Y:S01]  /*05e0*/  IMAD.WIDE R2, R7, R6, c[0x0][0x178] ;  /* 0x00005e0007027625 */ /* 0x000fe200078e0206 */
[----:B------:R-:W-:Y:S01]  /*05f0*/  F2FP.F16.F32.PACK_AB R9, R20, R9 ;  /* 0x000000091409723e */ /* 0x000fe200000000ff */
[----:B------:R-:W-:Y:S01]  /*0600*/  FADD R10, R10, R27 ;  /* 0x0000001b0a0a7221 */ /* 0x000fe20000000000 */
[----:B------:R-:W-:Y:S01]  /*0610*/  FADD R11, R12, R11 ;  /* 0x0000000b0c0b7221 */ /* 0x000fe20000000000 */
[----:B------:R-:W-:-:S02]  /*0620*/  FADD R0, R0, R17 ;  /* 0x0000001100007221 */ /* 0x000fc40000000000 */
[----:B------:R0:W-:Y:S01]  /*0630*/  @P0 STG.E.64 [R2.64], R8 ;  /* 0x0000000802000986 */ /* 0x0001e2000c101b04 */
[----:B------:R-:W-:Y:S01]  /*0640*/  F2FP.F16.F32.PACK_AB R10, R5, R10 ;  /* 0x0000000a050a723e */ /* 0x000fe200000000ff */
[----:B------:R-:W-:Y:S01]  /*0650*/  IMAD.WIDE R6, R13, R6, c[0x0][0x178] ;  /* 0x00005e000d067625 */ /* 0x000fe200078e0206 */
[----:B------:R-:W-:Y:S01]  /*0660*/  F2FP.F16.F32.PACK_AB R11, R0, R11 ;  /* 0x0000000b000b723e */ /* 0x000fe200000000ff */
[----:B------:R-:W-:Y:S06]  /*0670*/  @!P1 EXIT ;  /* 0x000000000000994d */ /* 0x000fec0003800000 */
[----:B------:R-:W-:Y:S01]  /*0680*/  STG.E.64 [R6.64], R10 ;  /* 0x0000000a06007986 */ /* 0x000fe2000c101b04 */
[----:B------:R-:W-:Y:S05]  /*0690*/  EXIT ;  /* 0x000000000000794d */ /* 0x000fea0003800000 */
.L_x_0:
[----:B------:R-:W-:-:S00]  /*06a0*/  BRA `(.L_x_0) ;  /* 0xfffffff000007947 */ /* 0x000fc0000383ffff */
[----:B------:R-:W-:-:S00]  /*06b0*/  NOP ;  /* 0x0000000000007918 */ /* 0x000fc00000000000 */
        /* <DEDUP_REMOVED lines=12> */
.L_x_1:
